	.headerflags	@"EF_CUDA_TEXMODE_UNIFIED EF_CUDA_64BIT_ADDRESS EF_CUDA_ACCELERATORS EF_CUDA_SM90 EF_CUDA_VIRTUAL_SM(EF_CUDA_SM90)"
	.elftype	@"ET_EXEC"


//--------------------- .nv.info                  --------------------------
	.section	.nv.info,"",@"SHT_CUDA_INFO"
	.align	4


	//----- nvinfo : EIATTR_REGCOUNT
	.align		4
        /*0000*/ 	.byte	0x04, 0x2f
        /*0002*/ 	.short	(.L_3 - .L_2)
	.align		4
.L_2:
        /*0004*/ 	.word	index@(triton_poi_fused__native_batch_norm_legit_no_training_convolution_relu_13)
        /*0008*/ 	.word	0x00000016


	//----- nvinfo : EIATTR_MIN_STACK_SIZE
	.align		4
.L_3:
        /*000c*/ 	.byte	0x04, 0x12
        /*000e*/ 	.short	(.L_5 - .L_4)
	.align		4
.L_4:
        /*0010*/ 	.word	index@(triton_poi_fused__native_batch_norm_legit_no_training_convolution_relu_13)
        /*0014*/ 	.word	0x00000000


	//----- nvinfo : EIATTR_FRAME_SIZE
	.align		4
.L_5:
        /*0018*/ 	.byte	0x04, 0x11
        /*001a*/ 	.short	(.L_7 - .L_6)
	.align		4
.L_6:
        /*001c*/ 	.word	index@(triton_poi_fused__native_batch_norm_legit_no_training_convolution_relu_13)
        /*0020*/ 	.word	0x00000000


	//----- nvinfo : EIATTR_MIN_STACK_SIZE
	.align		4
.L_7:
        /*0024*/ 	.byte	0x04, 0x12
        /*0026*/ 	.short	(.L_9 - .L_8)
	.align		4
.L_8:
        /*0028*/ 	.word	index@(triton_poi_fused__native_batch_norm_legit_no_training_convolution_relu_13)
        /*002c*/ 	.word	0x00000000
.L_9:


//--------------------- .nv.info.triton_poi_fused__native_batch_norm_legit_no_training_convolution_relu_13 --------------------------
	.section	.nv.info.triton_poi_fused__native_batch_norm_legit_no_training_convolution_relu_13,"",@"SHT_CUDA_INFO"
	.sectionflags	@""
	.align	4


	//----- nvinfo : EIATTR_CUDA_API_VERSION
	.align		4
        /*0000*/ 	.byte	0x04, 0x37
        /*0002*/ 	.short	(.L_11 - .L_10)
.L_10:
        /*0004*/ 	.word	0x0000007c


	//----- nvinfo : EIATTR_KPARAM_INFO
	.align		4
.L_11:
        /*0008*/ 	.byte	0x04, 0x17
        /*000a*/ 	.short	(.L_13 - .L_12)
.L_12:
        /*000c*/ 	.word	0x00000000
        /*0010*/ 	.short	0x0007
        /*0012*/ 	.short	0x0038
        /*0014*/ 	.byte	0x00, 0xf0, 0x11, 0x00


	//----- nvinfo : EIATTR_KPARAM_INFO
	.align		4
.L_13:
        /*0018*/ 	.byte	0x04, 0x17
        /*001a*/ 	.short	(.L_15 - .L_14)
.L_14:
        /*001c*/ 	.word	0x00000000
        /*0020*/ 	.short	0x0006
        /*0022*/ 	.short	0x0030
        /*0024*/ 	.byte	0x00, 0xf4, 0x21, 0x00


	//----- nvinfo : EIATTR_KPARAM_INFO
	.align		4
.L_15:
        /*0028*/ 	.byte	0x04, 0x17
        /*002a*/ 	.short	(.L_17 - .L_16)
.L_16:
        /*002c*/ 	.word	0x00000000
        /*0030*/ 	.short	0x0005
        /*0032*/ 	.short	0x0028
        /*0034*/ 	.byte	0x00, 0xf4, 0x21, 0x00


	//----- nvinfo : EIATTR_KPARAM_INFO
	.align		4
.L_17:
        /*0038*/ 	.byte	0x04, 0x17
        /*003a*/ 	.short	(.L_19 - .L_18)
.L_18:
        /*003c*/ 	.word	0x00000000
        /*0040*/ 	.short	0x0004
        /*0042*/ 	.short	0x0020
        /*0044*/ 	.byte	0x00, 0xf4, 0x21, 0x00


	//----- nvinfo : EIATTR_KPARAM_INFO
	.align		4
.L_19:
        /*0048*/ 	.byte	0x04, 0x17
        /*004a*/ 	.short	(.L_21 - .L_20)
.L_20:
        /*004c*/ 	.word	0x00000000
        /*0050*/ 	.short	0x0003
        /*0052*/ 	.short	0x0018
        /*0054*/ 	.byte	0x00, 0xf4, 0x21, 0x00


	//----- nvinfo : EIATTR_KPARAM_INFO
	.align		4
.L_21:
        /*0058*/ 	.byte	0x04, 0x17
        /*005a*/ 	.short	(.L_23 - .L_22)
.L_22:
        /*005c*/ 	.word	0x00000000
        /*0060*/ 	.short	0x0002
        /*0062*/ 	.short	0x0010
        /*0064*/ 	.byte	0x00, 0xf4, 0x21, 0x00


	//----- nvinfo : EIATTR_KPARAM_INFO
	.align		4
.L_23:
        /*0068*/ 	.byte	0x04, 0x17
        /*006a*/ 	.short	(.L_25 - .L_24)
.L_24:
        /*006c*/ 	.word	0x00000000
        /*0070*/ 	.short	0x0001
        /*0072*/ 	.short	0x0008
        /*0074*/ 	.byte	0x00, 0xf4, 0x21, 0x00


	//----- nvinfo : EIATTR_KPARAM_INFO
	.align		4
.L_25:
        /*0078*/ 	.byte	0x04, 0x17
        /*007a*/ 	.short	(.L_27 - .L_26)
.L_26:
        /*007c*/ 	.word	0x00000000
        /*0080*/ 	.short	0x0000
        /*0082*/ 	.short	0x0000
        /*0084*/ 	.byte	0x00, 0xf4, 0x21, 0x00


	//----- nvinfo : EIATTR_SPARSE_MMA_MASK
	.align		4
.L_27:
        /*0088*/ 	.byte	0x03, 0x50
        /*008a*/ 	.short	0x0000


	//----- nvinfo : EIATTR_MAXREG_COUNT
	.align		4
        /*008c*/ 	.byte	0x03, 0x1b
        /*008e*/ 	.short	0x00ff


	//----- nvinfo : EIATTR_EXIT_INSTR_OFFSETS
	.align		4
        /*0090*/ 	.byte	0x04, 0x1c
        /*0092*/ 	.short	(.L_29 - .L_28)


	//   ....[0]....
.L_28:
        /*0094*/ 	.word	0x00000430


	//----- nvinfo : EIATTR_REQNTID
	.align		4
.L_29:
        /*0098*/ 	.byte	0x04, 0x10
        /*009a*/ 	.short	(.L_31 - .L_30)
.L_30:
        /*009c*/ 	.word	0x00000080
        /*00a0*/ 	.word	0x00000001
        /*00a4*/ 	.word	0x00000001


	//----- nvinfo : EIATTR_CBANK_PARAM_SIZE
	.align		4
.L_31:
        /*00a8*/ 	.byte	0x03, 0x19
        /*00aa*/ 	.short	0x003c


	//----- nvinfo : EIATTR_PARAM_CBANK
	.align		4
        /*00ac*/ 	.byte	0x04, 0x0a
        /*00ae*/ 	.short	(.L_33 - .L_32)
	.align		4
.L_32:
        /*00b0*/ 	.word	index@(.nv.constant0.triton_poi_fused__native_batch_norm_legit_no_training_convolution_relu_13)
        /*00b4*/ 	.short	0x0210
        /*00b6*/ 	.short	0x003c


	//----- nvinfo : EIATTR_SW_WAR
	.align		4
.L_33:
        /*00b8*/ 	.byte	0x04, 0x36
        /*00ba*/ 	.short	(.L_35 - .L_34)
.L_34:
        /*00bc*/ 	.word	0x00000008
.L_35:


//--------------------- .nv.callgraph             --------------------------
	.section	.nv.callgraph,"",@"SHT_CUDA_CALLGRAPH"
	.align	4
	.sectionentsize	8
	.align		4
        /*0000*/ 	.word	0x00000000
	.align		4
        /*0004*/ 	.word	0xffffffff
	.align		4
        /*0008*/ 	.word	0x00000000
	.align		4
        /*000c*/ 	.word	0xfffffffe
	.align		4
        /*0010*/ 	.word	0x00000000
	.align		4
        /*0014*/ 	.word	0xfffffffd
	.align		4
        /*0018*/ 	.word	0x00000000
	.align		4
        /*001c*/ 	.word	0xfffffffc


//--------------------- .nv.constant4             --------------------------
	.section	.nv.constant4,"a",@progbits
	.align	8
	.align		8
.nv.constant4:
        /*0000*/ 	.dword	_$_str
	.align		8
        /*0008*/ 	.dword	_$_str_$_2


//--------------------- .text.triton_poi_fused__native_batch_norm_legit_no_training_convolution_relu_13 --------------------------
	.section	.text.triton_poi_fused__native_batch_norm_legit_no_training_convolution_relu_13,"ax",@progbits
	.align	128
        .global         triton_poi_fused__native_batch_norm_legit_no_training_convolution_relu_13
        .type           triton_poi_fused__native_batch_norm_legit_no_training_convolution_relu_13,@function
        .size           triton_poi_fused__native_batch_norm_legit_no_training_convolution_relu_13,(.L_x_1 - triton_poi_fused__native_batch_norm_legit_no_training_convolution_relu_13)
        .other          triton_poi_fused__native_batch_norm_legit_no_training_convolution_relu_13,@"STO_CUDA_ENTRY STV_DEFAULT"
triton_poi_fused__native_batch_norm_legit_no_training_convolution_relu_13:
.text.triton_poi_fused__native_batch_norm_legit_no_training_convolution_relu_13:
[----:B------:R-:W-:Y:S01]  /*0000*/  LDC R1, c[0x0][0x28] ;  /* 0x00000a00ff017b82 */ /* 0x000fe20000000800 */
[----:B------:R-:W1:Y:S07]  /*0010*/  S2R R0, SR_TID.X ;  /* 0x0000000000007919 */ /* 0x000e6e0000002100 */
[----:B------:R-:W2:Y:S01]  /*0020*/  LDC.64 R6, c[0x0][0x228] ;  /* 0x00008a00ff067b82 */ /* 0x000ea20000000a00 */
[----:B------:R-:W-:Y:S01]  /*0030*/  ULDC.64 UR4, c[0x0][0x208] ;  /* 0x0000820000047ab9 */ /* 0x000fe20000000a00 */
[----:B------:R-:W3:Y:S06]  /*0040*/  S2R R5, SR_CTAID.X ;  /* 0x0000000000057919 */ /* 0x000eec0000002500 */
[----:B------:R-:W4:Y:S08]  /*0050*/  LDC.64 R12, c[0x0][0x218] ;  /* 0x00008600ff0c7b82 */ /* 0x000f300000000a00 */
[----:B------:R-:W5:Y:S08]  /*0060*/  LDC.64 R14, c[0x0][0x220] ;  /* 0x00008800ff0e7b82 */ /* 0x000f700000000a00 */
[----:B------:R-:W5:Y:S01]  /*0070*/  LDC.64 R10, c[0x0][0x238] ;  /* 0x00008e00ff0a7b82 */ /* 0x000f620000000a00 */
[----:B-1----:R-:W-:-:S07]  /*0080*/  SHF.L.U32 R0, R0, 0x1, RZ ;  /* 0x0000000100007819 */ /* 0x002fce00000006ff */
[----:B------:R-:W1:Y:S01]  /*0090*/  LDC.64 R16, c[0x0][0x230] ;  /* 0x00008c00ff107b82 */ /* 0x000e620000000a00 */
[----:B---3--:R-:W-:Y:S02]  /*00a0*/  SHF.R.S32.HI R3, RZ, 0x17, R5 ;  /* 0x00000017ff037819 */ /* 0x008fe40000011405 */
[----:B------:R-:W-:Y:S02]  /*00b0*/  LOP3.LUT R0, R0, 0xfe, RZ, 0xc0, !PT ;  /* 0x000000fe00007812 */ /* 0x000fe400078ec0ff */
[----:B------:R-:W-:Y:S02]  /*00c0*/  SGXT R3, R3, 0x1 ;  /* 0x000000010303781a */ /* 0x000fe40000000200 */
[----:B------:R-:W-:-:S04]  /*00d0*/  LEA R0, R5, R0, 0x8 ;  /* 0x0000000005007211 */ /* 0x000fc800078e40ff */
[----:B------:R-:W-:-:S04]  /*00e0*/  LEA.HI R3, R3, R0, RZ, 0x7 ;  /* 0x0000000003037211 */ /* 0x000fc800078f38ff */
[----:B------:R-:W-:-:S04]  /*00f0*/  LOP3.LUT R3, R3, 0xffffff80, RZ, 0xc0, !PT ;  /* 0xffffff8003037812 */ /* 0x000fc800078ec0ff */
[----:B------:R-:W-:Y:S02]  /*0100*/  IADD3 R8, R0, -R3, RZ ;  /* 0x8000000300087210 */ /* 0x000fe40007ffe0ff */
[----:B------:R-:W3:Y:S03]  /*0110*/  LDC.64 R2, c[0x0][0x210] ;  /* 0x00008400ff027b82 */ /* 0x000ee60000000a00 */
[----:B--2---:R-:W-:-:S06]  /*0120*/  IMAD.WIDE R6, R8, 0x4, R6 ;  /* 0x0000000408067825 */ /* 0x004fcc00078e0206 */
[----:B------:R-:W2:Y:S01]  /*0130*/  LDG.E.EL.64 R6, desc[UR4][R6.64] ;  /* 0x0000000406067981 */ /* 0x000ea2000c2e1b00 */
[----:B----4-:R-:W-:-:S04]  /*0140*/  IMAD.WIDE R12, R8, 0x4, R12 ;  /* 0x00000004080c7825 */ /* 0x010fc800078e020c */
[C---:B-----5:R-:W-:Y:S02]  /*0150*/  IMAD.WIDE R14, R8.reuse, 0x4, R14 ;  /* 0x00000004080e7825 */ /* 0x060fe400078e020e */
[----:B------:R-:W4:Y:S02]  /*0160*/  LDG.E.EL.64 R12, desc[UR4][R12.64] ;  /* 0x000000040c0c7981 */ /* 0x000f24000c2e1b00 */
[----:B0-----:R-:W-:Y:S02]  /*0170*/  IMAD.WIDE R10, R8, 0x4, R10 ;  /* 0x00000004080a7825 */ /* 0x001fe400078e020a */
[----:B------:R-:W5:Y:S02]  /*0180*/  LDG.E.EL.64 R14, desc[UR4][R14.64] ;  /* 0x000000040e0e7981 */ /* 0x000f64000c2e1b00 */
[----:B---3--:R-:W-:Y:S02]  /*0190*/  IMAD.WIDE R2, R0, 0x4, R2 ;  /* 0x0000000400027825 */ /* 0x008fe400078e0202 */
[----:B------:R-:W3:Y:S04]  /*01a0*/  LDG.E.EL.64 R10, desc[UR4][R10.64] ;  /* 0x000000040a0a7981 */ /* 0x000ee8000c2e1b00 */
[----:B------:R-:W4:Y:S01]  /*01b0*/  LDG.E.64 R4, desc[UR4][R2.64] ;  /* 0x0000000402047981 */ /* 0x000f22000c1e1b00 */
[----:B-1----:R-:W-:-:S05]  /*01c0*/  IMAD.WIDE R16, R8, 0x4, R16 ;  /* 0x0000000408107825 */ /* 0x002fca00078e0210 */
[----:B------:R0:W3:Y:S02]  /*01d0*/  LDG.E.EL.64 R8, desc[UR4][R16.64] ;  /* 0x0000000410087981 */ /* 0x0000e4000c2e1b00 */
[----:B0-----:R-:W-:Y:S01]  /*01e0*/  HFMA2.MMA R16, -RZ, RZ, 1.625, 0 ;  /* 0x3e800000ff107435 */ /* 0x001fe200000001ff */
[----:B--2---:R-:W-:Y:S01]  /*01f0*/  FADD R6, R6, 9.9999997473787516356e-06 ;  /* 0x3727c5ac06067421 */ /* 0x004fe20000000000 */
[----:B------:R-:W-:-:S03]  /*0200*/  FADD R7, R7, 9.9999997473787516356e-06 ;  /* 0x3727c5ac07077421 */ /* 0x000fc60000000000 */
[----:B------:R-:W0:Y:S08]  /*0210*/  MUFU.SQRT R18, R6 ;  /* 0x0000000600127308 */ /* 0x000e300000002000 */
[----:B------:R1:W2:Y:S01]  /*0220*/  MUFU.SQRT R19, R7 ;  /* 0x0000000700137308 */ /* 0x0002a20000002000 */
[C---:B0-----:R-:W-:Y:S02]  /*0230*/  FSETP.GT.AND P0, PT, R18.reuse, 8.50705917302346158658e+37, PT ;  /* 0x7e8000001200780b */ /* 0x041fe40003f04000 */
[----:B------:R-:W-:Y:S01]  /*0240*/  FSETP.GEU.AND P2, PT, R18, 1.175494350822287508e-38, PT ;  /* 0x008000001200780b */ /* 0x000fe20003f4e000 */
[----:B-1----:R-:W0:Y:S01]  /*0250*/  LDC.64 R6, c[0x0][0x240] ;  /* 0x00009000ff067b82 */ /* 0x002e220000000a00 */
[----:B--2---:R-:W-:-:S02]  /*0260*/  FSETP.GT.AND P1, PT, R19, 8.50705917302346158658e+37, PT ;  /* 0x7e8000001300780b */ /* 0x004fc40003f24000 */
[----:B------:R-:W-:-:S07]  /*0270*/  FSETP.GEU.AND P3, PT, R19, 1.175494350822287508e-38, PT ;  /* 0x008000001300780b */ /* 0x000fce0003f6e000 */
[----:B------:R-:W-:-:S04]  /*0280*/  @P0 FMUL R18, R18, 0.25 ;  /* 0x3e80000012120820 */ /* 0x000fc80000400000 */
[----:B------:R-:W-:Y:S01]  /*0290*/  @!P2 FMUL R18, R18, 16777216 ;  /* 0x4b8000001212a820 */ /* 0x000fe20000400000 */
[----:B------:R-:W-:-:S04]  /*02a0*/  @P1 FMUL R19, R19, 0.25 ;  /* 0x3e80000013131820 */ /* 0x000fc80000400000 */
[----:B------:R-:W-:Y:S01]  /*02b0*/  @!P3 FMUL R19, R19, 16777216 ;  /* 0x4b8000001313b820 */ /* 0x000fe20000400000 */
[----:B------:R-:W1:Y:S01]  /*02c0*/  MUFU.RCP R18, R18 ;  /* 0x0000001200127308 */ /* 0x000e620000001000 */
[----:B------:R-:W-:-:S07]  /*02d0*/  FSEL R17, R16, 1, P0 ;  /* 0x3f80000010117808 */ /* 0x000fce0000000000 */
[----:B------:R-:W2:Y:S01]  /*02e0*/  MUFU.RCP R19, R19 ;  /* 0x0000001300137308 */ /* 0x000ea20000001000 */
[----:B------:R-:W-:Y:S01]  /*02f0*/  FSEL R16, R16, 1, P1 ;  /* 0x3f80000010107808 */ /* 0x000fe20000800000 */
[----:B------:R-:W-:Y:S01]  /*0300*/  @!P2 FMUL R17, R17, 16777216 ;  /* 0x4b8000001111a820 */ /* 0x000fe20000400000 */
[----:B----4-:R-:W-:Y:S01]  /*0310*/  FADD R4, R4, R12 ;  /* 0x0000000c04047221 */ /* 0x010fe20000000000 */
[----:B------:R-:W-:Y:S02]  /*0320*/  FADD R5, R5, R13 ;  /* 0x0000000d05057221 */ /* 0x000fe40000000000 */
[----:B------:R-:W-:Y:S01]  /*0330*/  @!P3 FMUL R16, R16, 16777216 ;  /* 0x4b8000001010b820 */ /* 0x000fe20000400000 */
[----:B-1----:R-:W-:Y:S01]  /*0340*/  FMUL R17, R18, R17 ;  /* 0x0000001112117220 */ /* 0x002fe20000400000 */
[----:B-----5:R-:W-:Y:S01]  /*0350*/  FADD R14, -R14, R4 ;  /* 0x000000040e0e7221 */ /* 0x020fe20000000100 */
[----:B------:R-:W-:Y:S01]  /*0360*/  FADD R15, -R15, R5 ;  /* 0x000000050f0f7221 */ /* 0x000fe20000000100 */
[----:B--2---:R-:W-:-:S02]  /*0370*/  FMUL R16, R19, R16 ;  /* 0x0000001013107220 */ /* 0x004fc40000400000 */
[----:B------:R-:W-:Y:S02]  /*0380*/  FMUL R17, R14, R17 ;  /* 0x000000110e117220 */ /* 0x000fe40000400000 */
[----:B------:R-:W-:Y:S02]  /*0390*/  FMUL R16, R15, R16 ;  /* 0x000000100f107220 */ /* 0x000fe40000400000 */
[----:B---3--:R-:W-:Y:S02]  /*03a0*/  FFMA R8, R8, R17, R10 ;  /* 0x0000001108087223 */ /* 0x008fe4000000000a */
[----:B------:R-:W-:-:S03]  /*03b0*/  FFMA R9, R9, R16, R11 ;  /* 0x0000001009097223 */ /* 0x000fc6000000000b */
[----:B------:R-:W-:Y:S02]  /*03c0*/  FSETP.GEU.AND P0, PT, R8, RZ, PT ;  /* 0x000000ff0800720b */ /* 0x000fe40003f0e000 */
[C---:B------:R-:W-:Y:S01]  /*03d0*/  FSETP.GEU.AND P1, PT, R9.reuse, RZ, PT ;  /* 0x000000ff0900720b */ /* 0x040fe20003f2e000 */
[----:B0-----:R-:W-:Y:S01]  /*03e0*/  IMAD.WIDE R6, R0, 0x4, R6 ;  /* 0x0000000400067825 */ /* 0x001fe200078e0206 */
[----:B------:R-:W-:Y:S02]  /*03f0*/  FSEL R8, R8, RZ, P0 ;  /* 0x000000ff08087208 */ /* 0x000fe40000000000 */
[----:B------:R-:W-:Y:S01]  /*0400*/  FSEL R9, R9, RZ, P1 ;  /* 0x000000ff09097208 */ /* 0x000fe20000800000 */
[----:B------:R-:W-:Y:S04]  /*0410*/  STG.E.64 desc[UR4][R2.64], R4 ;  /* 0x0000000402007986 */ /* 0x000fe8000c101b04 */
[----:B------:R-:W-:Y:S01]  /*0420*/  STG.E.64 desc[UR4][R6.64], R8 ;  /* 0x0000000806007986 */ /* 0x000fe2000c101b04 */
[----:B------:R-:W-:Y:S05]  /*0430*/  EXIT ;  /* 0x000000000000794d */ /* 0x000fea0003800000 */
.L_x_0:
[----:B------:R-:W-:-:S00]  /*0440*/  BRA `(.L_x_0) ;  /* 0xfffffffc00fc7947 */ /* 0x000fc0000383ffff */
[----:B------:R-:W-:-:S00]  /*0450*/  NOP ;  /* 0x0000000000007918 */ /* 0x000fc00000000000 */
        /* <DEDUP_REMOVED lines=10> */
.L_x_1:


//--------------------- .nv.global.init           --------------------------
	.section	.nv.global.init,"aw",@progbits
.nv.global.init:
	.type		_$_str,@object
	.size		_$_str,(_$_str_$_2 - _$_str)
_$_str:
        /*0000*/ 	.byte	0x5f, 0x5f, 0x43, 0x55, 0x44, 0x41, 0x5f, 0x46, 0x54, 0x5a, 0x00
	.type		_$_str_$_2,@object
	.size		_$_str_$_2,(.L_1 - _$_str_$_2)
_$_str_$_2:
        /*000b*/ 	.byte	0x5f, 0x5f, 0x43, 0x55, 0x44, 0x41, 0x5f, 0x50, 0x52, 0x45, 0x43, 0x5f, 0x53, 0x51, 0x52, 0x54
        /*001b*/ 	.byte	0x00
.L_1:


//--------------------- .nv.constant0.triton_poi_fused__native_batch_norm_legit_no_training_convolution_relu_13 --------------------------
	.section	.nv.constant0.triton_poi_fused__native_batch_norm_legit_no_training_convolution_relu_13,"a",@progbits
	.sectionflags	@""
	.align	4
.nv.constant0.triton_poi_fused__native_batch_norm_legit_no_training_convolution_relu_13:
	.zero		588
